	.headerflags	@"EF_CUDA_TEXMODE_UNIFIED EF_CUDA_64BIT_ADDRESS EF_CUDA_ACCELERATORS EF_CUDA_SM90 EF_CUDA_VIRTUAL_SM(EF_CUDA_SM90)"
	.elftype	@"ET_EXEC"


//--------------------- .nv.info                  --------------------------
	.section	.nv.info,"",@"SHT_CUDA_INFO"
	.align	4


	//----- nvinfo : EIATTR_REGCOUNT
	.align		4
        /*0000*/ 	.byte	0x04, 0x2f
        /*0002*/ 	.short	(.L_3 - .L_2)
	.align		4
.L_2:
        /*0004*/ 	.word	index@(triton_poi_fused__native_batch_norm_legit_no_training_hardtanh_1)
        /*0008*/ 	.word	0x00000012


	//----- nvinfo : EIATTR_MIN_STACK_SIZE
	.align		4
.L_3:
        /*000c*/ 	.byte	0x04, 0x12
        /*000e*/ 	.short	(.L_5 - .L_4)
	.align		4
.L_4:
        /*0010*/ 	.word	index@(triton_poi_fused__native_batch_norm_legit_no_training_hardtanh_1)
        /*0014*/ 	.word	0x00000000


	//----- nvinfo : EIATTR_FRAME_SIZE
	.align		4
.L_5:
        /*0018*/ 	.byte	0x04, 0x11
        /*001a*/ 	.short	(.L_7 - .L_6)
	.align		4
.L_6:
        /*001c*/ 	.word	index@(triton_poi_fused__native_batch_norm_legit_no_training_hardtanh_1)
        /*0020*/ 	.word	0x00000000


	//----- nvinfo : EIATTR_MIN_STACK_SIZE
	.align		4
.L_7:
        /*0024*/ 	.byte	0x04, 0x12
        /*0026*/ 	.short	(.L_9 - .L_8)
	.align		4
.L_8:
        /*0028*/ 	.word	index@(triton_poi_fused__native_batch_norm_legit_no_training_hardtanh_1)
        /*002c*/ 	.word	0x00000000
.L_9:


//--------------------- .nv.info.triton_poi_fused__native_batch_norm_legit_no_training_hardtanh_1 --------------------------
	.section	.nv.info.triton_poi_fused__native_batch_norm_legit_no_training_hardtanh_1,"",@"SHT_CUDA_INFO"
	.sectionflags	@""
	.align	4


	//----- nvinfo : EIATTR_CUDA_API_VERSION
	.align		4
        /*0000*/ 	.byte	0x04, 0x37
        /*0002*/ 	.short	(.L_11 - .L_10)
.L_10:
        /*0004*/ 	.word	0x0000007c


	//----- nvinfo : EIATTR_KPARAM_INFO
	.align		4
.L_11:
        /*0008*/ 	.byte	0x04, 0x17
        /*000a*/ 	.short	(.L_13 - .L_12)
.L_12:
        /*000c*/ 	.word	0x00000000
        /*0010*/ 	.short	0x0006
        /*0012*/ 	.short	0x0030
        /*0014*/ 	.byte	0x00, 0xf0, 0x11, 0x00


	//----- nvinfo : EIATTR_KPARAM_INFO
	.align		4
.L_13:
        /*0018*/ 	.byte	0x04, 0x17
        /*001a*/ 	.short	(.L_15 - .L_14)
.L_14:
        /*001c*/ 	.word	0x00000000
        /*0020*/ 	.short	0x0005
        /*0022*/ 	.short	0x0028
        /*0024*/ 	.byte	0x00, 0xf4, 0x21, 0x00


	//----- nvinfo : EIATTR_KPARAM_INFO
	.align		4
.L_15:
        /*0028*/ 	.byte	0x04, 0x17
        /*002a*/ 	.short	(.L_17 - .L_16)
.L_16:
        /*002c*/ 	.word	0x00000000
        /*0030*/ 	.short	0x0004
        /*0032*/ 	.short	0x0020
        /*0034*/ 	.byte	0x00, 0xf4, 0x21, 0x00


	//----- nvinfo : EIATTR_KPARAM_INFO
	.align		4
.L_17:
        /*0038*/ 	.byte	0x04, 0x17
        /*003a*/ 	.short	(.L_19 - .L_18)
.L_18:
        /*003c*/ 	.word	0x00000000
        /*0040*/ 	.short	0x0003
        /*0042*/ 	.short	0x0018
        /*0044*/ 	.byte	0x00, 0xf4, 0x21, 0x00


	//----- nvinfo : EIATTR_KPARAM_INFO
	.align		4
.L_19:
        /*0048*/ 	.byte	0x04, 0x17
        /*004a*/ 	.short	(.L_21 - .L_20)
.L_20:
        /*004c*/ 	.word	0x00000000
        /*0050*/ 	.short	0x0002
        /*0052*/ 	.short	0x0010
        /*0054*/ 	.byte	0x00, 0xf4, 0x21, 0x00


	//----- nvinfo : EIATTR_KPARAM_INFO
	.align		4
.L_21:
        /*0058*/ 	.byte	0x04, 0x17
        /*005a*/ 	.short	(.L_23 - .L_22)
.L_22:
        /*005c*/ 	.word	0x00000000
        /*0060*/ 	.short	0x0001
        /*0062*/ 	.short	0x0008
        /*0064*/ 	.byte	0x00, 0xf4, 0x21, 0x00


	//----- nvinfo : EIATTR_KPARAM_INFO
	.align		4
.L_23:
        /*0068*/ 	.byte	0x04, 0x17
        /*006a*/ 	.short	(.L_25 - .L_24)
.L_24:
        /*006c*/ 	.word	0x00000000
        /*0070*/ 	.short	0x0000
        /*0072*/ 	.short	0x0000
        /*0074*/ 	.byte	0x00, 0xf4, 0x21, 0x00


	//----- nvinfo : EIATTR_SPARSE_MMA_MASK
	.align		4
.L_25:
        /*0078*/ 	.byte	0x03, 0x50
        /*007a*/ 	.short	0x0000


	//----- nvinfo : EIATTR_MAXREG_COUNT
	.align		4
        /*007c*/ 	.byte	0x03, 0x1b
        /*007e*/ 	.short	0x00ff


	//----- nvinfo : EIATTR_EXIT_INSTR_OFFSETS
	.align		4
        /*0080*/ 	.byte	0x04, 0x1c
        /*0082*/ 	.short	(.L_27 - .L_26)


	//   ....[0]....
.L_26:
        /*0084*/ 	.word	0x00000350


	//   ....[1]....
        /*0088*/ 	.word	0x00000370


	//----- nvinfo : EIATTR_REQNTID
	.align		4
.L_27:
        /*008c*/ 	.byte	0x04, 0x10
        /*008e*/ 	.short	(.L_29 - .L_28)
.L_28:
        /*0090*/ 	.word	0x00000080
        /*0094*/ 	.word	0x00000001
        /*0098*/ 	.word	0x00000001


	//----- nvinfo : EIATTR_CBANK_PARAM_SIZE
	.align		4
.L_29:
        /*009c*/ 	.byte	0x03, 0x19
        /*009e*/ 	.short	0x0034


	//----- nvinfo : EIATTR_PARAM_CBANK
	.align		4
        /*00a0*/ 	.byte	0x04, 0x0a
        /*00a2*/ 	.short	(.L_31 - .L_30)
	.align		4
.L_30:
        /*00a4*/ 	.word	index@(.nv.constant0.triton_poi_fused__native_batch_norm_legit_no_training_hardtanh_1)
        /*00a8*/ 	.short	0x0210
        /*00aa*/ 	.short	0x0034


	//----- nvinfo : EIATTR_SW_WAR
	.align		4
.L_31:
        /*00ac*/ 	.byte	0x04, 0x36
        /*00ae*/ 	.short	(.L_33 - .L_32)
.L_32:
        /*00b0*/ 	.word	0x00000008
.L_33:


//--------------------- .nv.callgraph             --------------------------
	.section	.nv.callgraph,"",@"SHT_CUDA_CALLGRAPH"
	.align	4
	.sectionentsize	8
	.align		4
        /*0000*/ 	.word	0x00000000
	.align		4
        /*0004*/ 	.word	0xffffffff
	.align		4
        /*0008*/ 	.word	0x00000000
	.align		4
        /*000c*/ 	.word	0xfffffffe
	.align		4
        /*0010*/ 	.word	0x00000000
	.align		4
        /*0014*/ 	.word	0xfffffffd
	.align		4
        /*0018*/ 	.word	0x00000000
	.align		4
        /*001c*/ 	.word	0xfffffffc


//--------------------- .nv.constant4             --------------------------
	.section	.nv.constant4,"a",@progbits
	.align	8
	.align		8
.nv.constant4:
        /*0000*/ 	.dword	_$_str
	.align		8
        /*0008*/ 	.dword	_$_str_$_2


//--------------------- .text.triton_poi_fused__native_batch_norm_legit_no_training_hardtanh_1 --------------------------
	.section	.text.triton_poi_fused__native_batch_norm_legit_no_training_hardtanh_1,"ax",@progbits
	.align	128
        .global         triton_poi_fused__native_batch_norm_legit_no_training_hardtanh_1
        .type           triton_poi_fused__native_batch_norm_legit_no_training_hardtanh_1,@function
        .size           triton_poi_fused__native_batch_norm_legit_no_training_hardtanh_1,(.L_x_1 - triton_poi_fused__native_batch_norm_legit_no_training_hardtanh_1)
        .other          triton_poi_fused__native_batch_norm_legit_no_training_hardtanh_1,@"STO_CUDA_ENTRY STV_DEFAULT"
triton_poi_fused__native_batch_norm_legit_no_training_hardtanh_1:
.text.triton_poi_fused__native_batch_norm_legit_no_training_hardtanh_1:
[----:B------:R-:W0:Y:S01]  /*0000*/  LDC R1, c[0x0][0x28] ;  /* 0x00000a00ff017b82 */ /* 0x000e220000000800 */
[----:B------:R-:W1:Y:S07]  /*0010*/  S2R R0, SR_TID.X ;  /* 0x0000000000007919 */ /* 0x000e6e0000002100 */
[----:B------:R-:W2:Y:S01]  /*0020*/  LDC.64 R6, c[0x0][0x220] ;  /* 0x00008800ff067b82 */ /* 0x000ea20000000a00 */
[----:B------:R-:W-:Y:S01]  /*0030*/  CS2R R14, SRZ ;  /* 0x00000000000e7805 */ /* 0x000fe2000001ff00 */
[----:B------:R-:W-:Y:S01]  /*0040*/  ULDC.64 UR4, c[0x0][0x208] ;  /* 0x0000820000047ab9 */ /* 0x000fe20000000a00 */
[----:B------:R-:W3:Y:S05]  /*0050*/  S2R R3, SR_CTAID.X ;  /* 0x0000000000037919 */ /* 0x000eea0000002500 */
[----:B------:R-:W4:Y:S08]  /*0060*/  LDC.64 R4, c[0x0][0x218] ;  /* 0x00008600ff047b82 */ /* 0x000f300000000a00 */
[----:B------:R-:W5:Y:S08]  /*0070*/  LDC.64 R8, c[0x0][0x228] ;  /* 0x00008a00ff087b82 */ /* 0x000f700000000a00 */
[----:B------:R-:W4:Y:S01]  /*0080*/  LDC.64 R10, c[0x0][0x230] ;  /* 0x00008c00ff0a7b82 */ /* 0x000f220000000a00 */
[----:B-1----:R-:W-:-:S05]  /*0090*/  LOP3.LUT R0, R0, 0x7f, RZ, 0xc0, !PT ;  /* 0x0000007f00007812 */ /* 0x002fca00078ec0ff */
[----:B---3--:R-:W-:-:S04]  /*00a0*/  IMAD R0, R3, 0x80, R0 ;  /* 0x0000008003007824 */ /* 0x008fc800078e0200 */
[C---:B------:R-:W-:Y:S01]  /*00b0*/  IMAD.HI R2, R0.reuse, 0x38e38e39, RZ ;  /* 0x38e38e3900027827 */ /* 0x040fe200078e02ff */
[----:B------:R-:W-:-:S04]  /*00c0*/  ISETP.GE.AND P0, PT, R0, 0x900, PT ;  /* 0x000009000000780c */ /* 0x000fc80003f06270 */
[----:B------:R-:W-:-:S04]  /*00d0*/  SHF.R.U32.HI R3, RZ, 0x1f, R2 ;  /* 0x0000001fff037819 */ /* 0x000fc80000011602 */
[----:B------:R-:W-:-:S04]  /*00e0*/  LEA.HI.SX32 R3, R2, R3, 0x1d ;  /* 0x0000000302037211 */ /* 0x000fc800078feaff */
[----:B------:R-:W-:-:S04]  /*00f0*/  SHF.R.S32.HI R2, RZ, 0x1f, R3 ;  /* 0x0000001fff027819 */ /* 0x000fc80000011403 */
[----:B------:R-:W-:-:S04]  /*0100*/  LEA.HI R2, R2, R3, RZ, 0x4 ;  /* 0x0000000302027211 */ /* 0x000fc800078f20ff */
[----:B------:R-:W-:-:S05]  /*0110*/  LOP3.LUT R2, R2, 0xfffffff0, RZ, 0xc0, !PT ;  /* 0xfffffff002027812 */ /* 0x000fca00078ec0ff */
[----:B------:R-:W-:Y:S02]  /*0120*/  IMAD.IADD R13, R3, 0x1, -R2 ;  /* 0x00000001030d7824 */ /* 0x000fe400078e0a02 */
[----:B------:R-:W1:Y:S02]  /*0130*/  LDC.64 R2, c[0x0][0x210] ;  /* 0x00008400ff027b82 */ /* 0x000e640000000a00 */
[----:B--2---:R-:W-:-:S05]  /*0140*/  IMAD.WIDE R6, R13, 0x4, R6 ;  /* 0x000000040d067825 */ /* 0x004fca00078e0206 */
[----:B------:R5:W2:Y:S01]  /*0150*/  @!P0 LDG.E.EL R14, desc[UR4][R6.64] ;  /* 0x00000004060e8981 */ /* 0x000aa2000c2e1900 */
[----:B------:R-:W-:Y:S01]  /*0160*/  HFMA2.MMA R12, -RZ, RZ, 0, 0 ;  /* 0x00000000ff0c7435 */ /* 0x000fe200000001ff */
[----:B----4-:R-:W-:-:S05]  /*0170*/  IMAD.WIDE R4, R13, 0x4, R4 ;  /* 0x000000040d047825 */ /* 0x010fca00078e0204 */
[----:B------:R-:W3:Y:S01]  /*0180*/  @!P0 LDG.E.EL R15, desc[UR4][R4.64] ;  /* 0x00000004040f8981 */ /* 0x000ee2000c2e1900 */
[----:B-----5:R-:W-:-:S04]  /*0190*/  IMAD.WIDE R6, R13, 0x4, R8 ;  /* 0x000000040d067825 */ /* 0x020fc800078e0208 */
[----:B-1----:R-:W-:-:S04]  /*01a0*/  IMAD.WIDE R2, R0, 0x4, R2 ;  /* 0x0000000400027825 */ /* 0x002fc800078e0202 */
[----:B0-----:R-:W-:Y:S01]  /*01b0*/  IMAD.WIDE R8, R13, 0x4, R10 ;  /* 0x000000040d087825 */ /* 0x001fe200078e020a */
[----:B------:R0:W3:Y:S01]  /*01c0*/  @!P0 LDG.E R12, desc[UR4][R2.64] ;  /* 0x00000004020c8981 */ /* 0x0000e2000c1e1900 */
[----:B------:R-:W-:-:S06]  /*01d0*/  CS2R R10, SRZ ;  /* 0x00000000000a7805 */ /* 0x000fcc000001ff00 */
[----:B------:R-:W4:Y:S04]  /*01e0*/  @!P0 LDG.E.EL R10, desc[UR4][R6.64] ;  /* 0x00000004060a8981 */ /* 0x000f28000c2e1900 */
[----:B------:R-:W4:Y:S01]  /*01f0*/  @!P0 LDG.E.EL R11, desc[UR4][R8.64] ;  /* 0x00000004080b8981 */ /* 0x000f22000c2e1900 */
[----:B0-----:R-:W-:Y:S02]  /*0200*/  IMAD.MOV.U32 R2, RZ, RZ, 0x3e800000 ;  /* 0x3e800000ff027424 */ /* 0x001fe400078e00ff */
[----:B--2---:R-:W-:-:S04]  /*0210*/  FADD R14, R14, 9.9999997473787516356e-06 ;  /* 0x3727c5ac0e0e7421 */ /* 0x004fc80000000000 */
[----:B------:R-:W0:Y:S02]  /*0220*/  MUFU.SQRT R13, R14 ;  /* 0x0000000e000d7308 */ /* 0x000e240000002000 */
[C---:B0-----:R-:W-:Y:S02]  /*0230*/  FSETP.GT.AND P1, PT, R13.reuse, 8.50705917302346158658e+37, PT ;  /* 0x7e8000000d00780b */ /* 0x041fe40003f24000 */
[----:B------:R-:W-:-:S11]  /*0240*/  FSETP.GEU.AND P2, PT, R13, 1.175494350822287508e-38, PT ;  /* 0x008000000d00780b */ /* 0x000fd60003f4e000 */
[----:B------:R-:W-:-:S04]  /*0250*/  @P1 FMUL R13, R13, 0.25 ;  /* 0x3e8000000d0d1820 */ /* 0x000fc80000400000 */
[----:B------:R-:W-:-:S06]  /*0260*/  @!P2 FMUL R13, R13, 16777216 ;  /* 0x4b8000000d0da820 */ /* 0x000fcc0000400000 */
[----:B------:R-:W0:Y:S01]  /*0270*/  MUFU.RCP R13, R13 ;  /* 0x0000000d000d7308 */ /* 0x000e220000001000 */
[----:B------:R-:W-:Y:S01]  /*0280*/  FSEL R2, R2, 1, P1 ;  /* 0x3f80000002027808 */ /* 0x000fe20000800000 */
[----:B---3--:R-:W-:-:S04]  /*0290*/  FADD R12, -R15, R12 ;  /* 0x0000000c0f0c7221 */ /* 0x008fc80000000100 */
[----:B------:R-:W-:-:S04]  /*02a0*/  @!P2 FMUL R2, R2, 16777216 ;  /* 0x4b8000000202a820 */ /* 0x000fc80000400000 */
[----:B0-----:R-:W-:-:S04]  /*02b0*/  FMUL R3, R13, R2 ;  /* 0x000000020d037220 */ /* 0x001fc80000400000 */
[----:B------:R-:W-:Y:S02]  /*02c0*/  FMUL R12, R12, R3 ;  /* 0x000000030c0c7220 */ /* 0x000fe40000400000 */
[----:B------:R-:W0:Y:S02]  /*02d0*/  LDC.64 R2, c[0x0][0x238] ;  /* 0x00008e00ff027b82 */ /* 0x000e240000000a00 */
[----:B----4-:R-:W-:-:S05]  /*02e0*/  FFMA R10, R12, R10, R11 ;  /* 0x0000000a0c0a7223 */ /* 0x010fca000000000b */
[----:B------:R-:W-:-:S04]  /*02f0*/  FSETP.GTU.AND P1, PT, R10, RZ, PT ;  /* 0x000000ff0a00720b */ /* 0x000fc80003f2c000 */
[----:B------:R-:W-:-:S04]  /*0300*/  FSEL R5, R10, RZ, P1 ;  /* 0x000000ff0a057208 */ /* 0x000fc80000800000 */
[C---:B------:R-:W-:Y:S02]  /*0310*/  FSETP.GEU.AND P2, PT, R5.reuse, 6, PT ;  /* 0x40c000000500780b */ /* 0x040fe40003f4e000 */
[----:B------:R-:W-:Y:S01]  /*0320*/  FSETP.NAN.AND P1, PT, R5, R5, PT ;  /* 0x000000050500720b */ /* 0x000fe20003f28000 */
[----:B0-----:R-:W-:-:S10]  /*0330*/  IMAD.WIDE R2, R0, 0x4, R2 ;  /* 0x0000000400027825 */ /* 0x001fd400078e0202 */
[----:B------:R-:W-:Y:S01]  /*0340*/  @P2 SEL R5, R5, 0x40c00000, P1 ;  /* 0x40c0000005052807 */ /* 0x000fe20000800000 */
[----:B------:R-:W-:Y:S06]  /*0350*/  @P0 EXIT ;  /* 0x000000000000094d */ /* 0x000fec0003800000 */
[----:B------:R-:W-:Y:S01]  /*0360*/  STG.E desc[UR4][R2.64], R5 ;  /* 0x0000000502007986 */ /* 0x000fe2000c101904 */
[----:B------:R-:W-:Y:S05]  /*0370*/  EXIT ;  /* 0x000000000000794d */ /* 0x000fea0003800000 */
.L_x_0:
[----:B------:R-:W-:-:S00]  /*0380*/  BRA `(.L_x_0) ;  /* 0xfffffffc00fc7947 */ /* 0x000fc0000383ffff */
[----:B------:R-:W-:-:S00]  /*0390*/  NOP ;  /* 0x0000000000007918 */ /* 0x000fc00000000000 */
        /* <DEDUP_REMOVED lines=14> */
.L_x_1:


//--------------------- .nv.global.init           --------------------------
	.section	.nv.global.init,"aw",@progbits
.nv.global.init:
	.type		_$_str,@object
	.size		_$_str,(_$_str_$_2 - _$_str)
_$_str:
        /*0000*/ 	.byte	0x5f, 0x5f, 0x43, 0x55, 0x44, 0x41, 0x5f, 0x46, 0x54, 0x5a, 0x00
	.type		_$_str_$_2,@object
	.size		_$_str_$_2,(.L_1 - _$_str_$_2)
_$_str_$_2:
        /*000b*/ 	.byte	0x5f, 0x5f, 0x43, 0x55, 0x44, 0x41, 0x5f, 0x50, 0x52, 0x45, 0x43, 0x5f, 0x53, 0x51, 0x52, 0x54
        /*001b*/ 	.byte	0x00
.L_1:


//--------------------- .nv.constant0.triton_poi_fused__native_batch_norm_legit_no_training_hardtanh_1 --------------------------
	.section	.nv.constant0.triton_poi_fused__native_batch_norm_legit_no_training_hardtanh_1,"a",@progbits
	.sectionflags	@""
	.align	4
.nv.constant0.triton_poi_fused__native_batch_norm_legit_no_training_hardtanh_1:
	.zero		580
